//
// Generated by NVIDIA NVVM Compiler
//
// Compiler Build ID: CL-36424714
// Cuda compilation tools, release 13.0, V13.0.88
// Based on NVVM 20.0.0
//

.version 9.0
.target sm_100
.address_size 64

	// .globl	_Z14computeStencilPi
.const .align 4 .b8 stencil[12] = {0, 0, 0, 0, 1, 0, 0, 0, 1};

.visible .entry _Z14computeStencilPi(
	.param .u64 .ptr .align 1 _Z14computeStencilPi_param_0
)
{
	.reg .pred 	%p<3>;
	.reg .b32 	%r<19>;
	.reg .b64 	%rd<5>;

	ld.param.u64 	%rd2, [_Z14computeStencilPi_param_0];
	cvta.to.global.u64 	%rd3, %rd2;
	mov.u32 	%r8, %ctaid.x;
	mov.u32 	%r9, %ntid.x;
	mov.u32 	%r10, %tid.x;
	mad.lo.s32 	%r1, %r8, %r9, %r10;
	setp.eq.s32 	%p1, %r1, 1;
	mul.wide.s32 	%rd4, %r1, 4;
	add.s64 	%rd1, %rd3, %rd4;
	mov.b32 	%r17, 0;
	@%p1 bra 	$L__BB0_2;
	ld.global.u32 	%r17, [%rd1+-4];
$L__BB0_2:
	ld.const.u32 	%r12, [stencil];
	mul.lo.s32 	%r13, %r12, %r17;
	ld.global.u32 	%r14, [%rd1];
	ld.const.u32 	%r15, [stencil+4];
	mad.lo.s32 	%r4, %r15, %r14, %r13;
	setp.gt.s32 	%p2, %r1, 23;
	mov.b32 	%r18, 0;
	@%p2 bra 	$L__BB0_4;
	ld.global.u32 	%r18, [%rd1+4];
$L__BB0_4:
	add.s32 	%r16, %r4, %r18;
	st.global.u32 	[%rd1], %r16;
	ret;

}


// ===== COMPILED SASS (sm_100) =====

	.target	sm_100

	.elftype	@"ET_EXEC"


//--------------------- .note.nv.tkinfo           --------------------------
	.section	.note.nv.tkinfo,"",@"SHT_NOTE"
	.sectionflags	@"SHF_NOTE_NV_TKINFO"
	.tkinfo
        /*0018*/ 	.word	0x00000002
        /*0030*/ 	.string	""
        /*0030*/ 	.string	"ptxas"
        /*0030*/ 	.string	"Cuda compilation tools, release 13.0, V13.0.88"
        /*0030*/ 	.string	"Build cuda_13.0.r13.0/compiler.36424714_0"
        /*0030*/ 	.string	"-arch sm_100 -m 64 "



//--------------------- .note.nv.cuinfo           --------------------------
	.section	.note.nv.cuinfo,"",@"SHT_NOTE"
	.sectionflags	@"SHF_NOTE_NV_CUINFO"
        /*0018*/ 	.short	0x0002
        /*001a*/ 	.short	0x0064
        /*001c*/ 	.short	0x0082
	.zero		2


//--------------------- .nv.info                  --------------------------
	.section	.nv.info,"",@"SHT_CUDA_INFO"
	.align	4


	//----- nvinfo : EIATTR_REGCOUNT
	.align		4
        /*0000*/ 	.byte	0x04, 0x2f
        /*0002*/ 	.short	(.L_2 - .L_1)
	.align		4
.L_1:
        /*0004*/ 	.word	index@(_Z14computeStencilPi)
        /*0008*/ 	.word	0x00000008


	//----- nvinfo : EIATTR_FRAME_SIZE
	.align		4
.L_2:
        /*000c*/ 	.byte	0x04, 0x11
        /*000e*/ 	.short	(.L_4 - .L_3)
	.align		4
.L_3:
        /*0010*/ 	.word	index@(_Z14computeStencilPi)
        /*0014*/ 	.word	0x00000000


	//----- nvinfo : EIATTR_MIN_STACK_SIZE
	.align		4
.L_4:
        /*0018*/ 	.byte	0x04, 0x12
        /*001a*/ 	.short	(.L_6 - .L_5)
	.align		4
.L_5:
        /*001c*/ 	.word	index@(_Z14computeStencilPi)
        /*0020*/ 	.word	0x00000000
.L_6:


//--------------------- .nv.compat                --------------------------
	.section	.nv.compat,"",@"SHT_CUDA_COMPAT_INFO"
	.align	4
        /*0000*/ 	.byte	0x02, 0x09, 0x00, 0x00, 0x02, 0x02, 0x01, 0x00, 0x02, 0x05, 0x05, 0x00, 0x03, 0x07, 0x01, 0x01
        /*0010*/ 	.byte	0x02, 0x03, 0x00, 0x00, 0x02, 0x06, 0x01, 0x00, 0x04, 0x0b, 0x08, 0x00, 0x09, 0x00, 0x00, 0x00
        /*0020*/ 	.byte	0x00, 0x00, 0x00, 0x00


//--------------------- .nv.info._Z14computeStencilPi --------------------------
	.section	.nv.info._Z14computeStencilPi,"",@"SHT_CUDA_INFO"
	.sectionflags	@""
	.align	4


	//----- nvinfo : EIATTR_CUDA_API_VERSION
	.align		4
        /*0000*/ 	.byte	0x04, 0x37
        /*0002*/ 	.short	(.L_8 - .L_7)
.L_7:
        /*0004*/ 	.word	0x00000082


	//----- nvinfo : EIATTR_KPARAM_INFO
	.align		4
.L_8:
        /*0008*/ 	.byte	0x04, 0x17
        /*000a*/ 	.short	(.L_10 - .L_9)
.L_9:
        /*000c*/ 	.word	0x00000000
        /*0010*/ 	.short	0x0000
        /*0012*/ 	.short	0x0000
        /*0014*/ 	.byte	0x00, 0xf5, 0x21, 0x00


	//----- nvinfo : EIATTR_SPARSE_MMA_MASK
	.align		4
.L_10:
        /*0018*/ 	.byte	0x03, 0x50
        /*001a*/ 	.short	0x0000


	//----- nvinfo : EIATTR_MAXREG_COUNT
	.align		4
        /*001c*/ 	.byte	0x03, 0x1b
        /*001e*/ 	.short	0x00ff


	//----- nvinfo : EIATTR_MERCURY_ISA_VERSION
	.align		4
        /*0020*/ 	.byte	0x03, 0x5f
        /*0022*/ 	.short	0x0101


	//----- nvinfo : EIATTR_VRC_CTA_INIT_COUNT
	.align		4
        /*0024*/ 	.byte	0x02, 0x4a
	.zero		1
	.zero		1


	//----- nvinfo : EIATTR_EXIT_INSTR_OFFSETS
	.align		4
        /*0028*/ 	.byte	0x04, 0x1c
        /*002a*/ 	.short	(.L_12 - .L_11)


	//   ....[0]....
.L_11:
        /*002c*/ 	.word	0x00000140


	//----- nvinfo : EIATTR_CBANK_PARAM_SIZE
	.align		4
.L_12:
        /*0030*/ 	.byte	0x03, 0x19
        /*0032*/ 	.short	0x0008


	//----- nvinfo : EIATTR_PARAM_CBANK
	.align		4
        /*0034*/ 	.byte	0x04, 0x0a
        /*0036*/ 	.short	(.L_14 - .L_13)
	.align		4
.L_13:
        /*0038*/ 	.word	index@(.nv.constant0._Z14computeStencilPi)
        /*003c*/ 	.short	0x0380
        /*003e*/ 	.short	0x0008


	//----- nvinfo : EIATTR_SW_WAR
	.align		4
.L_14:
        /*0040*/ 	.byte	0x04, 0x36
        /*0042*/ 	.short	(.L_16 - .L_15)
.L_15:
        /*0044*/ 	.word	0x00000008
.L_16:


//--------------------- .nv.callgraph             --------------------------
	.section	.nv.callgraph,"",@"SHT_CUDA_CALLGRAPH"
	.align	4
	.sectionentsize	8
	.align		4
        /*0000*/ 	.word	0x00000000
	.align		4
        /*0004*/ 	.word	0xffffffff
	.align		4
        /*0008*/ 	.word	0x00000000
	.align		4
        /*000c*/ 	.word	0xfffffffe
	.align		4
        /*0010*/ 	.word	0x00000000
	.align		4
        /*0014*/ 	.word	0xfffffffd
	.align		4
        /*0018*/ 	.word	0x00000000
	.align		4
        /*001c*/ 	.word	0xfffffffc


//--------------------- .nv.constant3             --------------------------
	.section	.nv.constant3,"a",@progbits
	.align	4
.nv.constant3:
	.type		stencil,@object
	.size		stencil,(.L_0 - stencil)
stencil:
        /*0000*/ 	.byte	0x00, 0x00, 0x00, 0x00, 0x01, 0x00, 0x00, 0x00, 0x01, 0x00, 0x00, 0x00
.L_0:


//--------------------- .text._Z14computeStencilPi --------------------------
	.section	.text._Z14computeStencilPi,"ax",@progbits
	.align	128
        .global         _Z14computeStencilPi
        .type           _Z14computeStencilPi,@function
        .size           _Z14computeStencilPi,(.L_x_1 - _Z14computeStencilPi)
        .other          _Z14computeStencilPi,@"STO_CUDA_ENTRY STV_DEFAULT"
_Z14computeStencilPi:
.text._Z14computeStencilPi:
[----:B------:R-:W-:Y:S01]  /*0000*/  LDC R1, c[0x0][0x37c] ;  /* 0x0000df00ff017b82 */ /* 0x000fe20000000800 */
[----:B------:R-:W0:Y:S07]  /*0010*/  S2R R0, SR_TID.X ;  /* 0x0000000000007919 */ /* 0x000e2e0000002100 */
[----:B------:R-:W0:Y:S01]  /*0020*/  S2UR UR6, SR_CTAID.X ;  /* 0x00000000000679c3 */ /* 0x000e220000002500 */
[----:B------:R-:W1:Y:S07]  /*0030*/  LDCU.64 UR4, c[0x0][0x358] ;  /* 0x00006b00ff0477ac */ /* 0x000e6e0008000a00 */
[----:B------:R-:W0:Y:S08]  /*0040*/  LDC R5, c[0x0][0x360] ;  /* 0x0000d800ff057b82 */ /* 0x000e300000000800 */
[----:B------:R-:W2:Y:S01]  /*0050*/  LDC.64 R2, c[0x0][0x380] ;  /* 0x0000e000ff027b82 */ /* 0x000ea20000000a00 */
[----:B0-----:R-:W-:-:S02]  /*0060*/  IMAD R5, R5, UR6, R0 ;  /* 0x0000000605057c24 */ /* 0x001fc4000f8e0200 */
[----:B------:R-:W-:Y:S01]  /*0070*/  HFMA2 R0, -RZ, RZ, 0, 0 ;  /* 0x00000000ff007431 */ /* 0x000fe200000001ff */
[----:B------:R-:W-:Y:S01]  /*0080*/  MOV R4, RZ ;  /* 0x000000ff00047202 */ /* 0x000fe20000000f00 */
[----:B------:R-:W0:Y:S01]  /*0090*/  LDCU.64 UR6, c[0x3][URZ] ;  /* 0x00c00000ff0677ac */ /* 0x000e220008000a00 */
[C---:B------:R-:W-:Y:S02]  /*00a0*/  ISETP.NE.AND P0, PT, R5.reuse, 0x1, PT ;  /* 0x000000010500780c */ /* 0x040fe40003f05270 */
[C---:B------:R-:W-:Y:S01]  /*00b0*/  ISETP.GT.AND P1, PT, R5.reuse, 0x17, PT ;  /* 0x000000170500780c */ /* 0x040fe20003f24270 */
[----:B--2---:R-:W-:-:S05]  /*00c0*/  IMAD.WIDE R2, R5, 0x4, R2 ;  /* 0x0000000405027825 */ /* 0x004fca00078e0202 */
[----:B-1----:R-:W2:Y:S05]  /*00d0*/  LDG.E R5, desc[UR4][R2.64] ;  /* 0x0000000402057981 */ /* 0x002eaa000c1e1900 */
[----:B------:R-:W0:Y:S04]  /*00e0*/  @P0 LDG.E R0, desc[UR4][R2.64+-0x4] ;  /* 0xfffffc0402000981 */ /* 0x000e28000c1e1900 */
[----:B------:R-:W3:Y:S01]  /*00f0*/  @!P1 LDG.E R4, desc[UR4][R2.64+0x4] ;  /* 0x0000040402049981 */ /* 0x000ee2000c1e1900 */
[----:B0-----:R-:W-:-:S04]  /*0100*/  IMAD R0, R0, UR6, RZ ;  /* 0x0000000600007c24 */ /* 0x001fc8000f8e02ff */
[----:B--2---:R-:W-:-:S05]  /*0110*/  IMAD R5, R5, UR7, R0 ;  /* 0x0000000705057c24 */ /* 0x004fca000f8e0200 */
[----:B---3--:R-:W-:-:S05]  /*0120*/  IADD3 R5, PT, PT, R5, R4, RZ ;  /* 0x0000000405057210 */ /* 0x008fca0007ffe0ff */
[----:B------:R-:W-:Y:S01]  /*0130*/  STG.E desc[UR4][R2.64], R5 ;  /* 0x0000000502007986 */ /* 0x000fe2000c101904 */
[----:B------:R-:W-:Y:S05]  /*0140*/  EXIT ;  /* 0x000000000000794d */ /* 0x000fea0003800000 */
.L_x_0:
[----:B------:R-:W-:-:S00]  /*0150*/  BRA `(.L_x_0) ;  /* 0xfffffffc00fc7947 */ /* 0x000fc0000383ffff */
[----:B------:R-:W-:-:S00]  /*0160*/  NOP ;  /* 0x0000000000007918 */ /* 0x000fc00000000000 */
        /* <DEDUP_REMOVED lines=9> */
.L_x_1:


//--------------------- .nv.shared.reserved.0     --------------------------
	.section	.nv.shared.reserved.0,"aw",@nobits
	.weak		__nv_reservedSMEM_offset_0_alias
	.size		__nv_reservedSMEM_offset_0_alias, 0, 64
	.other		__nv_reservedSMEM_offset_0_alias,@"STO_CUDA_RESERVED_SHARED STV_DEFAULT"
__nv_reservedSMEM_offset_0_alias:
	.zero		0
	.zero		64


//--------------------- .nv.constant0._Z14computeStencilPi --------------------------
	.section	.nv.constant0._Z14computeStencilPi,"a",@progbits
	.sectionflags	@""
	.align	4
.nv.constant0._Z14computeStencilPi:
	.zero		904


//--------------------- SYMBOLS --------------------------

	.type		.nv.reservedSmem.offset0,@object
	.size		.nv.reservedSmem.offset0,0x4
